//
// Generated by NVIDIA NVVM Compiler
//
// Compiler Build ID: CL-36424714
// Cuda compilation tools, release 13.0, V13.0.88
// Based on NVVM 20.0.0
//

.version 9.0
.target sm_100
.address_size 64

	// .globl	_Z11scan_kernelPiS_i
.extern .shared .align 16 .b8 sdata[];

.visible .entry _Z11scan_kernelPiS_i(
	.param .u64 .ptr .align 1 _Z11scan_kernelPiS_i_param_0,
	.param .u64 .ptr .align 1 _Z11scan_kernelPiS_i_param_1,
	.param .u32 _Z11scan_kernelPiS_i_param_2
)
{
	.reg .pred 	%p<8>;
	.reg .b32 	%r<93>;
	.reg .b64 	%rd<11>;

	ld.param.u64 	%rd2, [_Z11scan_kernelPiS_i_param_0];
	ld.param.u64 	%rd1, [_Z11scan_kernelPiS_i_param_1];
	ld.param.u32 	%r17, [_Z11scan_kernelPiS_i_param_2];
	cvta.to.global.u64 	%rd3, %rd2;
	mov.u32 	%r1, %tid.x;
	shr.u32 	%r19, %r17, 31;
	add.s32 	%r20, %r17, %r19;
	shr.s32 	%r21, %r20, 1;
	add.s32 	%r22, %r21, %r1;
	add.s32 	%r23, %r22, 32;
	shr.s32 	%r24, %r22, %r23;
	shr.s32 	%r25, %r24, 10;
	mul.wide.u32 	%rd4, %r1, 4;
	add.s64 	%rd5, %rd3, %rd4;
	ld.global.u32 	%r26, [%rd5];
	shl.b32 	%r27, %r1, 2;
	mov.u32 	%r28, sdata;
	add.s32 	%r2, %r28, %r27;
	st.shared.u32 	[%r2], %r26;
	mul.wide.s32 	%rd6, %r21, 4;
	add.s64 	%rd7, %rd5, %rd6;
	ld.global.u32 	%r3, [%rd7];
	add.s32 	%r29, %r25, %r22;
	shl.b32 	%r30, %r29, 2;
	add.s32 	%r31, %r28, %r30;
	st.shared.u32 	[%r31], %r3;
	ld.shared.u32 	%r4, [%r2];
	shr.s32 	%r88, %r17, 1;
	setp.lt.s32 	%p1, %r88, 1;
	mov.b32 	%r90, 1;
	@%p1 bra 	$L__BB0_5;
	shl.b32 	%r33, %r1, 1;
	or.b32  	%r6, %r33, 1;
	mov.b32 	%r90, 1;
$L__BB0_2:
	bar.sync 	0;
	setp.ge.s32 	%p2, %r1, %r88;
	@%p2 bra 	$L__BB0_4;
	mul.lo.s32 	%r34, %r90, %r6;
	add.s32 	%r35, %r34, -1;
	add.s32 	%r36, %r34, %r90;
	add.s32 	%r37, %r35, %r90;
	add.s32 	%r38, %r34, 31;
	shr.s32 	%r39, %r35, %r38;
	add.s32 	%r40, %r39, %r34;
	add.s32 	%r41, %r37, 32;
	shr.s32 	%r42, %r37, %r41;
	add.s32 	%r43, %r42, %r36;
	shl.b32 	%r44, %r40, 2;
	add.s32 	%r46, %r28, %r44;
	ld.shared.u32 	%r47, [%r46+-4];
	shl.b32 	%r48, %r43, 2;
	add.s32 	%r49, %r28, %r48;
	ld.shared.u32 	%r50, [%r49+-4];
	add.s32 	%r51, %r50, %r47;
	st.shared.u32 	[%r49+-4], %r51;
$L__BB0_4:
	shl.b32 	%r90, %r90, 1;
	shr.u32 	%r10, %r88, 1;
	setp.gt.u32 	%p3, %r88, 1;
	mov.u32 	%r88, %r10;
	@%p3 bra 	$L__BB0_2;
$L__BB0_5:
	setp.ne.s32 	%p4, %r1, 0;
	@%p4 bra 	$L__BB0_7;
	add.s32 	%r52, %r17, -1;
	add.s32 	%r53, %r17, 31;
	shr.s32 	%r54, %r52, %r53;
	shr.s32 	%r55, %r54, 10;
	add.s32 	%r56, %r55, %r17;
	shl.b32 	%r57, %r56, 2;
	add.s32 	%r59, %r28, %r57;
	mov.b32 	%r60, 0;
	st.shared.u32 	[%r59+-4], %r60;
$L__BB0_7:
	setp.lt.s32 	%p5, %r17, 2;
	@%p5 bra 	$L__BB0_12;
	shl.b32 	%r62, %r1, 1;
	or.b32  	%r12, %r62, 1;
	mov.b32 	%r91, 1;
$L__BB0_9:
	shr.u32 	%r90, %r90, 1;
	bar.sync 	0;
	setp.ge.u32 	%p6, %r1, %r91;
	@%p6 bra 	$L__BB0_11;
	mul.lo.s32 	%r63, %r90, %r12;
	add.s32 	%r64, %r63, -1;
	add.s32 	%r65, %r63, %r90;
	add.s32 	%r66, %r64, %r90;
	add.s32 	%r67, %r63, 31;
	shr.s32 	%r68, %r64, %r67;
	add.s32 	%r69, %r68, %r63;
	add.s32 	%r70, %r66, 32;
	shr.s32 	%r71, %r66, %r70;
	add.s32 	%r72, %r71, %r65;
	shl.b32 	%r73, %r69, 2;
	add.s32 	%r75, %r28, %r73;
	ld.shared.u32 	%r76, [%r75+-4];
	shl.b32 	%r77, %r72, 2;
	add.s32 	%r78, %r28, %r77;
	ld.shared.u32 	%r79, [%r78+-4];
	st.shared.u32 	[%r75+-4], %r79;
	add.s32 	%r80, %r79, %r76;
	st.shared.u32 	[%r78+-4], %r80;
$L__BB0_11:
	shl.b32 	%r91, %r91, 1;
	setp.lt.s32 	%p7, %r91, %r17;
	@%p7 bra 	$L__BB0_9;
$L__BB0_12:
	cvta.to.global.u64 	%rd8, %rd1;
	bar.sync 	0;
	add.s32 	%r82, %r2, %r27;
	ld.shared.v2.u32 	{%r83, %r84}, [%r82];
	add.s32 	%r85, %r83, %r4;
	shl.b32 	%r86, %r1, 1;
	mul.wide.u32 	%rd9, %r86, 4;
	add.s64 	%rd10, %rd8, %rd9;
	st.global.u32 	[%rd10], %r85;
	add.s32 	%r87, %r84, %r3;
	st.global.u32 	[%rd10+4], %r87;
	ret;

}


// ===== COMPILED SASS (sm_100) =====

	.target	sm_100

	.elftype	@"ET_EXEC"


//--------------------- .note.nv.tkinfo           --------------------------
	.section	.note.nv.tkinfo,"",@"SHT_NOTE"
	.sectionflags	@"SHF_NOTE_NV_TKINFO"
	.tkinfo
        /*0018*/ 	.word	0x00000002
        /*0030*/ 	.string	""
        /*0030*/ 	.string	"ptxas"
        /*0030*/ 	.string	"Cuda compilation tools, release 13.0, V13.0.88"
        /*0030*/ 	.string	"Build cuda_13.0.r13.0/compiler.36424714_0"
        /*0030*/ 	.string	"-arch sm_100 -m 64 "



//--------------------- .note.nv.cuinfo           --------------------------
	.section	.note.nv.cuinfo,"",@"SHT_NOTE"
	.sectionflags	@"SHF_NOTE_NV_CUINFO"
        /*0018*/ 	.short	0x0002
        /*001a*/ 	.short	0x0064
        /*001c*/ 	.short	0x0082
	.zero		2


//--------------------- .nv.info                  --------------------------
	.section	.nv.info,"",@"SHT_CUDA_INFO"
	.align	4


	//----- nvinfo : EIATTR_REGCOUNT
	.align		4
        /*0000*/ 	.byte	0x04, 0x2f
        /*0002*/ 	.short	(.L_1 - .L_0)
	.align		4
.L_0:
        /*0004*/ 	.word	index@(_Z11scan_kernelPiS_i)
        /*0008*/ 	.word	0x00000010


	//----- nvinfo : EIATTR_FRAME_SIZE
	.align		4
.L_1:
        /*000c*/ 	.byte	0x04, 0x11
        /*000e*/ 	.short	(.L_3 - .L_2)
	.align		4
.L_2:
        /*0010*/ 	.word	index@(_Z11scan_kernelPiS_i)
        /*0014*/ 	.word	0x00000000


	//----- nvinfo : EIATTR_MIN_STACK_SIZE
	.align		4
.L_3:
        /*0018*/ 	.byte	0x04, 0x12
        /*001a*/ 	.short	(.L_5 - .L_4)
	.align		4
.L_4:
        /*001c*/ 	.word	index@(_Z11scan_kernelPiS_i)
        /*0020*/ 	.word	0x00000000
.L_5:


//--------------------- .nv.compat                --------------------------
	.section	.nv.compat,"",@"SHT_CUDA_COMPAT_INFO"
	.align	4
        /*0000*/ 	.byte	0x02, 0x09, 0x00, 0x00, 0x02, 0x02, 0x01, 0x00, 0x02, 0x05, 0x05, 0x00, 0x03, 0x07, 0x01, 0x01
        /*0010*/ 	.byte	0x02, 0x03, 0x00, 0x00, 0x02, 0x06, 0x01, 0x00, 0x04, 0x0b, 0x08, 0x00, 0x09, 0x00, 0x00, 0x00
        /*0020*/ 	.byte	0x00, 0x00, 0x00, 0x00


//--------------------- .nv.info._Z11scan_kernelPiS_i --------------------------
	.section	.nv.info._Z11scan_kernelPiS_i,"",@"SHT_CUDA_INFO"
	.sectionflags	@""
	.align	4


	//----- nvinfo : EIATTR_CUDA_API_VERSION
	.align		4
        /*0000*/ 	.byte	0x04, 0x37
        /*0002*/ 	.short	(.L_7 - .L_6)
.L_6:
        /*0004*/ 	.word	0x00000082


	//----- nvinfo : EIATTR_KPARAM_INFO
	.align		4
.L_7:
        /*0008*/ 	.byte	0x04, 0x17
        /*000a*/ 	.short	(.L_9 - .L_8)
.L_8:
        /*000c*/ 	.word	0x00000000
        /*0010*/ 	.short	0x0002
        /*0012*/ 	.short	0x0010
        /*0014*/ 	.byte	0x00, 0xf0, 0x11, 0x00


	//----- nvinfo : EIATTR_KPARAM_INFO
	.align		4
.L_9:
        /*0018*/ 	.byte	0x04, 0x17
        /*001a*/ 	.short	(.L_11 - .L_10)
.L_10:
        /*001c*/ 	.word	0x00000000
        /*0020*/ 	.short	0x0001
        /*0022*/ 	.short	0x0008
        /*0024*/ 	.byte	0x00, 0xf5, 0x21, 0x00


	//----- nvinfo : EIATTR_KPARAM_INFO
	.align		4
.L_11:
        /*0028*/ 	.byte	0x04, 0x17
        /*002a*/ 	.short	(.L_13 - .L_12)
.L_12:
        /*002c*/ 	.word	0x00000000
        /*0030*/ 	.short	0x0000
        /*0032*/ 	.short	0x0000
        /*0034*/ 	.byte	0x00, 0xf5, 0x21, 0x00


	//----- nvinfo : EIATTR_SPARSE_MMA_MASK
	.align		4
.L_13:
        /*0038*/ 	.byte	0x03, 0x50
        /*003a*/ 	.short	0x0000


	//----- nvinfo : EIATTR_MAXREG_COUNT
	.align		4
        /*003c*/ 	.byte	0x03, 0x1b
        /*003e*/ 	.short	0x00ff


	//----- nvinfo : EIATTR_NUM_BARRIERS
	.align		4
        /*0040*/ 	.byte	0x02, 0x4c
        /*0042*/ 	.byte	0x01
	.zero		1


	//----- nvinfo : EIATTR_MERCURY_ISA_VERSION
	.align		4
        /*0044*/ 	.byte	0x03, 0x5f
        /*0046*/ 	.short	0x0101


	//----- nvinfo : EIATTR_VRC_CTA_INIT_COUNT
	.align		4
        /*0048*/ 	.byte	0x02, 0x4a
	.zero		1
	.zero		1


	//----- nvinfo : EIATTR_EXIT_INSTR_OFFSETS
	.align		4
        /*004c*/ 	.byte	0x04, 0x1c
        /*004e*/ 	.short	(.L_15 - .L_14)


	//   ....[0]....
.L_14:
        /*0050*/ 	.word	0x00000660


	//----- nvinfo : EIATTR_CRS_STACK_SIZE
	.align		4
.L_15:
        /*0054*/ 	.byte	0x04, 0x1e
        /*0056*/ 	.short	(.L_17 - .L_16)
.L_16:
        /*0058*/ 	.word	0x00000000


	//----- nvinfo : EIATTR_CBANK_PARAM_SIZE
	.align		4
.L_17:
        /*005c*/ 	.byte	0x03, 0x19
        /*005e*/ 	.short	0x0014


	//----- nvinfo : EIATTR_PARAM_CBANK
	.align		4
        /*0060*/ 	.byte	0x04, 0x0a
        /*0062*/ 	.short	(.L_19 - .L_18)
	.align		4
.L_18:
        /*0064*/ 	.word	index@(.nv.constant0._Z11scan_kernelPiS_i)
        /*0068*/ 	.short	0x0380
        /*006a*/ 	.short	0x0014


	//----- nvinfo : EIATTR_SW_WAR
	.align		4
.L_19:
        /*006c*/ 	.byte	0x04, 0x36
        /*006e*/ 	.short	(.L_21 - .L_20)
.L_20:
        /*0070*/ 	.word	0x00000008
.L_21:


//--------------------- .nv.callgraph             --------------------------
	.section	.nv.callgraph,"",@"SHT_CUDA_CALLGRAPH"
	.align	4
	.sectionentsize	8
	.align		4
        /*0000*/ 	.word	0x00000000
	.align		4
        /*0004*/ 	.word	0xffffffff
	.align		4
        /*0008*/ 	.word	0x00000000
	.align		4
        /*000c*/ 	.word	0xfffffffe
	.align		4
        /*0010*/ 	.word	0x00000000
	.align		4
        /*0014*/ 	.word	0xfffffffd
	.align		4
        /*0018*/ 	.word	0x00000000
	.align		4
        /*001c*/ 	.word	0xfffffffc


//--------------------- .text._Z11scan_kernelPiS_i --------------------------
	.section	.text._Z11scan_kernelPiS_i,"ax",@progbits
	.align	128
        .global         _Z11scan_kernelPiS_i
        .type           _Z11scan_kernelPiS_i,@function
        .size           _Z11scan_kernelPiS_i,(.L_x_9 - _Z11scan_kernelPiS_i)
        .other          _Z11scan_kernelPiS_i,@"STO_CUDA_ENTRY STV_DEFAULT"
_Z11scan_kernelPiS_i:
.text._Z11scan_kernelPiS_i:
[----:B------:R-:W-:Y:S01]  /*0000*/  LDC R1, c[0x0][0x37c] ;  /* 0x0000df00ff017b82 */ /* 0x000fe20000000800 */
[----:B------:R-:W0:Y:S07]  /*0010*/  S2R R0, SR_TID.X ;  /* 0x0000000000007919 */ /* 0x000e2e0000002100 */
[----:B------:R-:W1:Y:S01]  /*0020*/  LDC R8, c[0x0][0x390] ;  /* 0x0000e400ff087b82 */ /* 0x000e620000000800 */
[----:B------:R-:W2:Y:S07]  /*0030*/  LDCU.64 UR6, c[0x0][0x358] ;  /* 0x00006b00ff0677ac */ /* 0x000eae0008000a00 */
[----:B------:R-:W0:Y:S01]  /*0040*/  LDC.64 R6, c[0x0][0x380] ;  /* 0x0000e000ff067b82 */ /* 0x000e220000000a00 */
[----:B-1----:R-:W-:-:S04]  /*0050*/  LEA.HI R2, R8, R8, RZ, 0x1 ;  /* 0x0000000808027211 */ /* 0x002fc800078f08ff */
[----:B------:R-:W-:Y:S01]  /*0060*/  SHF.R.S32.HI R5, RZ, 0x1, R2 ;  /* 0x00000001ff057819 */ /* 0x000fe20000011402 */
[----:B0-----:R-:W-:-:S04]  /*0070*/  IMAD.WIDE.U32 R6, R0, 0x4, R6 ;  /* 0x0000000400067825 */ /* 0x001fc800078e0006 */
[C---:B------:R-:W-:Y:S02]  /*0080*/  IMAD.WIDE R2, R5.reuse, 0x4, R6 ;  /* 0x0000000405027825 */ /* 0x040fe400078e0206 */
[----:B--2---:R0:W2:Y:S04]  /*0090*/  LDG.E R6, desc[UR6][R6.64] ;  /* 0x0000000606067981 */ /* 0x0040a8000c1e1900 */
[----:B------:R-:W3:Y:S01]  /*00a0*/  LDG.E R2, desc[UR6][R2.64] ;  /* 0x0000000602027981 */ /* 0x000ee2000c1e1900 */
[----:B------:R-:W1:Y:S01]  /*00b0*/  S2UR UR5, SR_CgaCtaId ;  /* 0x00000000000579c3 */ /* 0x000e620000008800 */
[----:B------:R-:W-:Y:S01]  /*00c0*/  IMAD.IADD R5, R5, 0x1, R0 ;  /* 0x0000000105057824 */ /* 0x000fe200078e0200 */
[----:B------:R-:W-:-:S03]  /*00d0*/  UMOV UR4, 0x400 ;  /* 0x0000040000047882 */ /* 0x000fc60000000000 */
[----:B------:R-:W-:Y:S01]  /*00e0*/  VIADD R4, R5, 0x20 ;  /* 0x0000002005047836 */ /* 0x000fe20000000000 */
[----:B0-----:R-:W-:-:S04]  /*00f0*/  SHF.R.S32.HI R7, RZ, 0x1, R8 ;  /* 0x00000001ff077819 */ /* 0x001fc80000011408 */
[----:B------:R-:W-:Y:S02]  /*0100*/  SHF.R.S32.HI R4, RZ, R4, R5 ;  /* 0x00000004ff047219 */ /* 0x000fe40000011405 */
[----:B------:R-:W-:Y:S02]  /*0110*/  ISETP.GE.AND P0, PT, R7, 0x1, PT ;  /* 0x000000010700780c */ /* 0x000fe40003f06270 */
[----:B------:R-:W-:Y:S01]  /*0120*/  LEA.HI.SX32 R4, R4, R5, 0x16 ;  /* 0x0000000504047211 */ /* 0x000fe200078fb2ff */
[----:B-1----:R-:W-:-:S06]  /*0130*/  ULEA UR4, UR5, UR4, 0x18 ;  /* 0x0000000405047291 */ /* 0x002fcc000f8ec0ff */
[----:B------:R-:W-:Y:S02]  /*0140*/  LEA R5, R0, UR4, 0x2 ;  /* 0x0000000400057c11 */ /* 0x000fe4000f8e10ff */
[----:B------:R-:W-:Y:S01]  /*0150*/  LEA R9, R4, UR4, 0x2 ;  /* 0x0000000404097c11 */ /* 0x000fe2000f8e10ff */
[----:B------:R-:W-:Y:S02]  /*0160*/  IMAD.MOV.U32 R4, RZ, RZ, 0x1 ;  /* 0x00000001ff047424 */ /* 0x000fe400078e00ff */
[----:B--2---:R0:W-:Y:S04]  /*0170*/  STS [R5], R6 ;  /* 0x0000000605007388 */ /* 0x0041e80000000800 */
[----:B---3--:R0:W-:Y:S04]  /*0180*/  STS [R9], R2 ;  /* 0x0000000209007388 */ /* 0x0081e80000000800 */
[----:B------:R0:W1:Y:S01]  /*0190*/  LDS R3, [R5] ;  /* 0x0000000005037984 */ /* 0x0000620000000800 */
[----:B------:R-:W-:Y:S05]  /*01a0*/  @!P0 BRA `(.L_x_0) ;  /* 0x00000000006c8947 */ /* 0x000fea0003800000 */
[----:B0-----:R-:W-:Y:S01]  /*01b0*/  LEA R9, R0, 0x1, 0x1 ;  /* 0x0000000100097811 */ /* 0x001fe200078e08ff */
[----:B------:R-:W-:-:S07]  /*01c0*/  IMAD.MOV.U32 R4, RZ, RZ, 0x1 ;  /* 0x00000001ff047424 */ /* 0x000fce00078e00ff */
.L_x_3:
[----:B------:R-:W-:Y:S01]  /*01d0*/  BAR.SYNC.DEFER_BLOCKING 0x0 ;  /* 0x0000000000007b1d */ /* 0x000fe20000010000 */
[----:B------:R-:W-:Y:S02]  /*01e0*/  ISETP.GE.AND P0, PT, R0, R7, PT ;  /* 0x000000070000720c */ /* 0x000fe40003f06270 */
[----:B------:R-:W-:Y:S02]  /*01f0*/  ISETP.GT.U32.AND P1, PT, R7, 0x1, PT ;  /* 0x000000010700780c */ /* 0x000fe40003f24070 */
[----:B------:R-:W-:Y:S01]  /*0200*/  SHF.R.U32.HI R10, RZ, 0x1, R7 ;  /* 0x00000001ff0a7819 */ /* 0x000fe20000011607 */
[----:B------:R-:W-:Y:S08]  /*0210*/  BSSY.RECONVERGENT B0, `(.L_x_1) ;  /* 0x0000011000007945 */ /* 0x000ff00003800200 */
[----:B0-----:R-:W-:Y:S05]  /*0220*/  @P0 BRA `(.L_x_2) ;  /* 0x00000000003c0947 */ /* 0x001fea0003800000 */
[CC--:B------:R-:W-:Y:S02]  /*0230*/  IMAD R7, R9.reuse, R4.reuse, -0x1 ;  /* 0xffffffff09077424 */ /* 0x0c0fe400078e0204 */
[----:B------:R-:W-:Y:S02]  /*0240*/  IMAD R6, R9, R4, 0x1f ;  /* 0x0000001f09067424 */ /* 0x000fe400078e0204 */
[----:B------:R-:W-:-:S03]  /*0250*/  IMAD.IADD R8, R7, 0x1, R4 ;  /* 0x0000000107087824 */ /* 0x000fc600078e0204 */
[----:B------:R-:W-:Y:S01]  /*0260*/  SHF.R.S32.HI R7, RZ, R6, R7 ;  /* 0x00000006ff077219 */ /* 0x000fe20000011407 */
[----:B------:R-:W-:Y:S02]  /*0270*/  VIADD R11, R8, 0x20 ;  /* 0x00000020080b7836 */ /* 0x000fe40000000000 */
[CC--:B------:R-:W-:Y:S02]  /*0280*/  IMAD R6, R9.reuse, R4.reuse, R4 ;  /* 0x0000000409067224 */ /* 0x0c0fe400078e0204 */
[----:B------:R-:W-:Y:S01]  /*0290*/  IMAD R7, R9, R4, R7 ;  /* 0x0000000409077224 */ /* 0x000fe200078e0207 */
[----:B------:R-:W-:-:S04]  /*02a0*/  SHF.R.S32.HI R11, RZ, R11, R8 ;  /* 0x0000000bff0b7219 */ /* 0x000fc80000011408 */
[----:B------:R-:W-:Y:S02]  /*02b0*/  IADD3 R6, PT, PT, R6, R11, RZ ;  /* 0x0000000b06067210 */ /* 0x000fe40007ffe0ff */
[----:B------:R-:W-:Y:S02]  /*02c0*/  LEA R7, R7, UR4, 0x2 ;  /* 0x0000000407077c11 */ /* 0x000fe4000f8e10ff */
[----:B------:R-:W-:-:S04]  /*02d0*/  LEA R6, R6, UR4, 0x2 ;  /* 0x0000000406067c11 */ /* 0x000fc8000f8e10ff */
[----:B------:R-:W-:Y:S04]  /*02e0*/  LDS R7, [R7+-0x4] ;  /* 0xfffffc0007077984 */ /* 0x000fe80000000800 */
[----:B------:R-:W0:Y:S02]  /*02f0*/  LDS R8, [R6+-0x4] ;  /* 0xfffffc0006087984 */ /* 0x000e240000000800 */
[----:B0-----:R-:W-:-:S05]  /*0300*/  IMAD.IADD R11, R7, 0x1, R8 ;  /* 0x00000001070b7824 */ /* 0x001fca00078e0208 */
[----:B------:R0:W-:Y:S02]  /*0310*/  STS [R6+-0x4], R11 ;  /* 0xfffffc0b06007388 */ /* 0x0001e40000000800 */
.L_x_2:
[----:B------:R-:W-:Y:S05]  /*0320*/  BSYNC.RECONVERGENT B0 ;  /* 0x0000000000007941 */ /* 0x000fea0003800200 */
.L_x_1:
[----:B------:R-:W-:Y:S02]  /*0330*/  IMAD.MOV.U32 R7, RZ, RZ, R10 ;  /* 0x000000ffff077224 */ /* 0x000fe400078e000a */
[----:B------:R-:W-:Y:S01]  /*0340*/  IMAD.SHL.U32 R4, R4, 0x2, RZ ;  /* 0x0000000204047824 */ /* 0x000fe200078e00ff */
[----:B------:R-:W-:Y:S06]  /*0350*/  @P1 BRA `(.L_x_3) ;  /* 0xfffffffc009c1947 */ /* 0x000fec000383ffff */
.L_x_0:
[----:B0-----:R-:W0:Y:S01]  /*0360*/  LDC R9, c[0x0][0x390] ;  /* 0x0000e400ff097b82 */ /* 0x001e220000000800 */
[----:B------:R-:W-:-:S13]  /*0370*/  ISETP.NE.AND P0, PT, R0, RZ, PT ;  /* 0x000000ff0000720c */ /* 0x000fda0003f05270 */
[C---:B0-----:R-:W-:Y:S01]  /*0380*/  @!P0 VIADD R6, R9.reuse, 0xffffffff ;  /* 0xffffffff09068836 */ /* 0x041fe20000000000 */
[----:B------:R-:W-:-:S04]  /*0390*/  @!P0 IADD3 R7, PT, PT, R9, 0x1f, RZ ;  /* 0x0000001f09078810 */ /* 0x000fc80007ffe0ff */
[----:B------:R-:W-:-:S04]  /*03a0*/  @!P0 SHF.R.S32.HI R6, RZ, R7, R6 ;  /* 0x00000007ff068219 */ /* 0x000fc80000011406 */
[----:B------:R-:W-:-:S04]  /*03b0*/  @!P0 LEA.HI.SX32 R6, R6, R9, 0x16 ;  /* 0x0000000906068211 */ /* 0x000fc800078fb2ff */
[----:B------:R-:W-:-:S05]  /*03c0*/  @!P0 LEA R6, R6, UR4, 0x2 ;  /* 0x0000000406068c11 */ /* 0x000fca000f8e10ff */
[----:B------:R0:W-:Y:S01]  /*03d0*/  @!P0 STS [R6+-0x4], RZ ;  /* 0xfffffcff06008388 */ /* 0x0001e20000000800 */
[----:B------:R-:W-:-:S13]  /*03e0*/  ISETP.GE.AND P0, PT, R9, 0x2, PT ;  /* 0x000000020900780c */ /* 0x000fda0003f06270 */
[----:B0-----:R-:W-:Y:S05]  /*03f0*/  @!P0 BRA `(.L_x_4) ;  /* 0x0000000000708947 */ /* 0x001fea0003800000 */
[----:B------:R-:W-:Y:S01]  /*0400*/  LEA R13, R0, 0x1, 0x1 ;  /* 0x00000001000d7811 */ /* 0x000fe200078e08ff */
[----:B------:R-:W0:Y:S01]  /*0410*/  LDCU UR8, c[0x0][0x390] ;  /* 0x00007200ff0877ac */ /* 0x000e220008000800 */
[----:B------:R-:W-:-:S05]  /*0420*/  UMOV UR5, 0x1 ;  /* 0x0000000100057882 */ /* 0x000fca0000000000 */
.L_x_7:
[----:B------:R-:W-:Y:S01]  /*0430*/  BAR.SYNC.DEFER_BLOCKING 0x0 ;  /* 0x0000000000007b1d */ /* 0x000fe20000010000 */
[----:B------:R-:W-:Y:S01]  /*0440*/  ISETP.GE.U32.AND P0, PT, R0, UR5, PT ;  /* 0x0000000500007c0c */ /* 0x000fe2000bf06070 */
[----:B------:R-:W-:Y:S01]  /*0450*/  USHF.L.U32 UR5, UR5, 0x1, URZ ;  /* 0x0000000105057899 */ /* 0x000fe200080006ff */
[----:B------:R-:W-:-:S03]  /*0460*/  SHF.R.U32.HI R4, RZ, 0x1, R4 ;  /* 0x00000001ff047819 */ /* 0x000fc60000011604 */
[----:B------:R-:W-:Y:S08]  /*0470*/  BSSY.RECONVERGENT B0, `(.L_x_5) ;  /* 0x0000012000007945 */ /* 0x000ff00003800200 */
[----:B--2---:R-:W-:Y:S05]  /*0480*/  @P0 BRA `(.L_x_6) ;  /* 0x0000000000400947 */ /* 0x004fea0003800000 */
[CC--:B------:R-:W-:Y:S02]  /*0490*/  IMAD R7, R4.reuse, R13.reuse, -0x1 ;  /* 0xffffffff04077424 */ /* 0x0c0fe400078e020d */
[C---:B------:R-:W-:Y:S02]  /*04a0*/  IMAD R6, R4.reuse, R13, 0x1f ;  /* 0x0000001f04067424 */ /* 0x040fe400078e020d */
[----:B------:R-:W-:-:S03]  /*04b0*/  IMAD.IADD R8, R4, 0x1, R7 ;  /* 0x0000000104087824 */ /* 0x000fc600078e0207 */
[----:B------:R-:W-:Y:S01]  /*04c0*/  SHF.R.S32.HI R7, RZ, R6, R7 ;  /* 0x00000006ff077219 */ /* 0x000fe20000011407 */
[----:B------:R-:W-:Y:S02]  /*04d0*/  VIADD R9, R8, 0x20 ;  /* 0x0000002008097836 */ /* 0x000fe40000000000 */
[CC--:B------:R-:W-:Y:S02]  /*04e0*/  IMAD R6, R4.reuse, R13.reuse, R4 ;  /* 0x0000000d04067224 */ /* 0x0c0fe400078e0204 */
[----:B------:R-:W-:Y:S01]  /*04f0*/  IMAD R7, R4, R13, R7 ;  /* 0x0000000d04077224 */ /* 0x000fe200078e0207 */
[----:B------:R-:W-:-:S04]  /*0500*/  SHF.R.S32.HI R9, RZ, R9, R8 ;  /* 0x00000009ff097219 */ /* 0x000fc80000011408 */
[----:B------:R-:W-:Y:S01]  /*0510*/  LEA R7, R7, UR4, 0x2 ;  /* 0x0000000407077c11 */ /* 0x000fe2000f8e10ff */
[----:B------:R-:W-:-:S05]  /*0520*/  IMAD.IADD R6, R6, 0x1, R9 ;  /* 0x0000000106067824 */ /* 0x000fca00078e0209 */
[----:B------:R-:W-:Y:S02]  /*0530*/  LEA R8, R6, UR4, 0x2 ;  /* 0x0000000406087c11 */ /* 0x000fe4000f8e10ff */
[----:B------:R-:W-:Y:S04]  /*0540*/  LDS R6, [R7+-0x4] ;  /* 0xfffffc0007067984 */ /* 0x000fe80000000800 */
[----:B------:R-:W2:Y:S02]  /*0550*/  LDS R9, [R8+-0x4] ;  /* 0xfffffc0008097984 */ /* 0x000ea40000000800 */
[----:B--2---:R-:W-:Y:S02]  /*0560*/  IMAD.IADD R11, R6, 0x1, R9 ;  /* 0x00000001060b7824 */ /* 0x004fe400078e0209 */
[----:B------:R2:W-:Y:S04]  /*0570*/  STS [R7+-0x4], R9 ;  /* 0xfffffc0907007388 */ /* 0x0005e80000000800 */
[----:B------:R2:W-:Y:S02]  /*0580*/  STS [R8+-0x4], R11 ;  /* 0xfffffc0b08007388 */ /* 0x0005e40000000800 */
.L_x_6:
[----:B0-----:R-:W-:Y:S05]  /*0590*/  BSYNC.RECONVERGENT B0 ;  /* 0x0000000000007941 */ /* 0x001fea0003800200 */
.L_x_5:
[----:B------:R-:W-:-:S09]  /*05a0*/  UISETP.GE.AND UP0, UPT, UR5, UR8, UPT ;  /* 0x000000080500728c */ /* 0x000fd2000bf06270 */
[----:B------:R-:W-:Y:S05]  /*05b0*/  BRA.U !UP0, `(.L_x_7) ;  /* 0xfffffffd089c7547 */ /* 0x000fea000b83ffff */
.L_x_4:
[----:B------:R-:W-:Y:S01]  /*05c0*/  BAR.SYNC.DEFER_BLOCKING 0x0 ;  /* 0x0000000000007b1d */ /* 0x000fe20000010000 */
[C---:B------:R-:W-:Y:S01]  /*05d0*/  LEA R6, R0.reuse, R5, 0x2 ;  /* 0x0000000500067211 */ /* 0x040fe200078e10ff */
[----:B--2---:R-:W-:-:S06]  /*05e0*/  IMAD.SHL.U32 R9, R0, 0x2, RZ ;  /* 0x0000000200097824 */ /* 0x004fcc00078e00ff */
[----:B------:R-:W0:Y:S01]  /*05f0*/  LDC.64 R4, c[0x0][0x388] ;  /* 0x0000e200ff047b82 */ /* 0x000e220000000a00 */
[----:B------:R-:W1:Y:S01]  /*0600*/  LDS.64 R6, [R6] ;  /* 0x0000000006067984 */ /* 0x000e620000000a00 */
[----:B0-----:R-:W-:-:S04]  /*0610*/  IMAD.WIDE.U32 R4, R9, 0x4, R4 ;  /* 0x0000000409047825 */ /* 0x001fc800078e0004 */
[----:B-1----:R-:W-:Y:S02]  /*0620*/  IMAD.IADD R3, R3, 0x1, R6 ;  /* 0x0000000103037824 */ /* 0x002fe400078e0206 */
[----:B------:R-:W-:-:S03]  /*0630*/  IMAD.IADD R7, R2, 0x1, R7 ;  /* 0x0000000102077824 */ /* 0x000fc600078e0207 */
[----:B------:R-:W-:Y:S04]  /*0640*/  STG.E desc[UR6][R4.64], R3 ;  /* 0x0000000304007986 */ /* 0x000fe8000c101906 */
[----:B------:R-:W-:Y:S01]  /*0650*/  STG.E desc[UR6][R4.64+0x4], R7 ;  /* 0x0000040704007986 */ /* 0x000fe2000c101906 */
[----:B------:R-:W-:Y:S05]  /*0660*/  EXIT ;  /* 0x000000000000794d */ /* 0x000fea0003800000 */
.L_x_8:
[----:B------:R-:W-:-:S00]  /*0670*/  BRA `(.L_x_8) ;  /* 0xfffffffc00fc7947 */ /* 0x000fc0000383ffff */
[----:B------:R-:W-:-:S00]  /*0680*/  NOP ;  /* 0x0000000000007918 */ /* 0x000fc00000000000 */
[----:B------:R-:W-:-:S00]  /*0690*/  NOP ;  /* 0x0000000000007918 */ /* 0x000fc00000000000 */
[----:B------:R-:W-:-:S00]  /*06a0*/  NOP ;  /* 0x0000000000007918 */ /* 0x000fc00000000000 */
[----:B------:R-:W-:-:S00]  /*06b0*/  NOP ;  /* 0x0000000000007918 */ /* 0x000fc00000000000 */
[----:B------:R-:W-:-:S00]  /*06c0*/  NOP ;  /* 0x0000000000007918 */ /* 0x000fc00000000000 */
[----:B------:R-:W-:-:S00]  /*06d0*/  NOP ;  /* 0x0000000000007918 */ /* 0x000fc00000000000 */
[----:B------:R-:W-:-:S00]  /*06e0*/  NOP ;  /* 0x0000000000007918 */ /* 0x000fc00000000000 */
[----:B------:R-:W-:-:S00]  /*06f0*/  NOP ;  /* 0x0000000000007918 */ /* 0x000fc00000000000 */
.L_x_9:


//--------------------- .nv.shared._Z11scan_kernelPiS_i --------------------------
	.section	.nv.shared._Z11scan_kernelPiS_i,"aw",@nobits
	.sectionflags	@""
	.align	16
	.zero		1024


//--------------------- .nv.shared.reserved.0     --------------------------
	.section	.nv.shared.reserved.0,"aw",@nobits
	.weak		__nv_reservedSMEM_offset_0_alias
	.size		__nv_reservedSMEM_offset_0_alias, 0, 64
	.other		__nv_reservedSMEM_offset_0_alias,@"STO_CUDA_RESERVED_SHARED STV_DEFAULT"
__nv_reservedSMEM_offset_0_alias:
	.zero		0
	.zero		64


//--------------------- .nv.constant0._Z11scan_kernelPiS_i --------------------------
	.section	.nv.constant0._Z11scan_kernelPiS_i,"a",@progbits
	.sectionflags	@""
	.align	4
.nv.constant0._Z11scan_kernelPiS_i:
	.zero		916


//--------------------- SYMBOLS --------------------------

	.type		.nv.reservedSmem.offset0,@object
	.size		.nv.reservedSmem.offset0,0x4
	.type		.nv.reservedSmem.cap,@object
	.size		.nv.reservedSmem.cap,0x4
